//
// Generated by NVIDIA NVVM Compiler
//
// Compiler Build ID: CL-36424714
// Cuda compilation tools, release 13.0, V13.0.88
// Based on NVVM 20.0.0
//

.version 9.0
.target sm_100
.address_size 64

	// .globl	_Z20printArrayAndFindMaxPiS_
.extern .func  (.param .b32 func_retval0) vprintf
(
	.param .b64 vprintf_param_0,
	.param .b64 vprintf_param_1
)
;
.global .align 1 .b8 $str[34] = {84, 104, 114, 101, 97, 100, 32, 37, 100, 58, 32, 86, 97, 108, 117, 101, 58, 32, 37, 100, 44, 32, 83, 113, 117, 97, 114, 101, 58, 32, 37, 100, 10};

.visible .entry _Z20printArrayAndFindMaxPiS_(
	.param .u64 .ptr .align 1 _Z20printArrayAndFindMaxPiS__param_0,
	.param .u64 .ptr .align 1 _Z20printArrayAndFindMaxPiS__param_1
)
{
	.local .align 8 .b8 	__local_depot0[16];
	.reg .b64 	%SP;
	.reg .b64 	%SPL;
	.reg .pred 	%p<3>;
	.reg .b32 	%r<10>;
	.reg .b64 	%rd<15>;

	mov.u64 	%SPL, __local_depot0;
	cvta.local.u64 	%SP, %SPL;
	ld.param.u64 	%rd6, [_Z20printArrayAndFindMaxPiS__param_0];
	ld.param.u64 	%rd7, [_Z20printArrayAndFindMaxPiS__param_1];
	mov.u32 	%r1, %tid.x;
	setp.gt.u32 	%p1, %r1, 99;
	@%p1 bra 	$L__BB0_3;
	add.u64 	%rd8, %SP, 0;
	add.u64 	%rd1, %SPL, 0;
	mul.wide.u32 	%rd9, %r1, 4;
	cvta.to.global.u64 	%rd10, %rd6;
	add.s64 	%rd14, %rd10, %rd9;
	cvta.to.global.u64 	%rd3, %rd7;
	mov.u64 	%rd11, $str;
	mov.u32 	%r9, %r1;
$L__BB0_2:
	ld.global.u32 	%r4, [%rd14];
	mul.lo.s32 	%r5, %r4, %r4;
	st.local.v2.u32 	[%rd1], {%r1, %r4};
	st.local.u32 	[%rd1+8], %r5;
	cvta.global.u64 	%rd12, %rd11;
	{ // callseq 0, 0
	.param .b64 param0;
	st.param.b64 	[param0], %rd12;
	.param .b64 param1;
	st.param.b64 	[param1], %rd8;
	.param .b32 retval0;
	call.uni (retval0), 
	vprintf, 
	(
	param0, 
	param1
	);
	ld.param.b32 	%r6, [retval0];
	} // callseq 0
	atom.global.max.s32 	%r8, [%rd3], %r5;
	add.s32 	%r3, %r9, 10;
	add.s64 	%rd14, %rd14, 40;
	setp.lt.u32 	%p2, %r9, 90;
	mov.u32 	%r9, %r3;
	@%p2 bra 	$L__BB0_2;
$L__BB0_3:
	ret;

}


// ===== COMPILED SASS (sm_100) =====

	.target	sm_100

	.elftype	@"ET_EXEC"


//--------------------- .note.nv.tkinfo           --------------------------
	.section	.note.nv.tkinfo,"",@"SHT_NOTE"
	.sectionflags	@"SHF_NOTE_NV_TKINFO"
	.tkinfo
        /*0018*/ 	.word	0x00000002
        /*0030*/ 	.string	""
        /*0030*/ 	.string	"ptxas"
        /*0030*/ 	.string	"Cuda compilation tools, release 13.0, V13.0.88"
        /*0030*/ 	.string	"Build cuda_13.0.r13.0/compiler.36424714_0"
        /*0030*/ 	.string	"-arch sm_100 -m 64 "



//--------------------- .note.nv.cuinfo           --------------------------
	.section	.note.nv.cuinfo,"",@"SHT_NOTE"
	.sectionflags	@"SHF_NOTE_NV_CUINFO"
        /*0018*/ 	.short	0x0002
        /*001a*/ 	.short	0x0064
        /*001c*/ 	.short	0x0082
	.zero		2


//--------------------- .nv.info                  --------------------------
	.section	.nv.info,"",@"SHT_CUDA_INFO"
	.align	4


	//----- nvinfo : EIATTR_REGCOUNT
	.align		4
        /*0000*/ 	.byte	0x04, 0x2f
        /*0002*/ 	.short	(.L_2 - .L_1)
	.align		4
.L_1:
        /*0004*/ 	.word	index@(_Z20printArrayAndFindMaxPiS_)
        /*0008*/ 	.word	0x0000001b


	//----- nvinfo : EIATTR_FRAME_SIZE
	.align		4
.L_2:
        /*000c*/ 	.byte	0x04, 0x11
        /*000e*/ 	.short	(.L_4 - .L_3)
	.align		4
.L_3:
        /*0010*/ 	.word	index@(_Z20printArrayAndFindMaxPiS_)
        /*0014*/ 	.word	0x00000010


	//----- nvinfo : EIATTR_MIN_STACK_SIZE
	.align		4
.L_4:
        /*0018*/ 	.byte	0x04, 0x12
        /*001a*/ 	.short	(.L_6 - .L_5)
	.align		4
.L_5:
        /*001c*/ 	.word	index@(_Z20printArrayAndFindMaxPiS_)
        /*0020*/ 	.word	0x00000010
.L_6:


//--------------------- .nv.compat                --------------------------
	.section	.nv.compat,"",@"SHT_CUDA_COMPAT_INFO"
	.align	4
        /*0000*/ 	.byte	0x02, 0x09, 0x00, 0x00, 0x02, 0x02, 0x01, 0x00, 0x02, 0x05, 0x05, 0x00, 0x03, 0x07, 0x01, 0x01
        /*0010*/ 	.byte	0x02, 0x03, 0x00, 0x00, 0x02, 0x06, 0x01, 0x00, 0x04, 0x0b, 0x08, 0x00, 0x09, 0x00, 0x00, 0x00
        /*0020*/ 	.byte	0x00, 0x00, 0x00, 0x00


//--------------------- .nv.info._Z20printArrayAndFindMaxPiS_ --------------------------
	.section	.nv.info._Z20printArrayAndFindMaxPiS_,"",@"SHT_CUDA_INFO"
	.sectionflags	@""
	.align	4


	//----- nvinfo : EIATTR_CUDA_API_VERSION
	.align		4
        /*0000*/ 	.byte	0x04, 0x37
        /*0002*/ 	.short	(.L_8 - .L_7)
.L_7:
        /*0004*/ 	.word	0x00000082


	//----- nvinfo : EIATTR_KPARAM_INFO
	.align		4
.L_8:
        /*0008*/ 	.byte	0x04, 0x17
        /*000a*/ 	.short	(.L_10 - .L_9)
.L_9:
        /*000c*/ 	.word	0x00000000
        /*0010*/ 	.short	0x0001
        /*0012*/ 	.short	0x0008
        /*0014*/ 	.byte	0x00, 0xf5, 0x21, 0x00


	//----- nvinfo : EIATTR_KPARAM_INFO
	.align		4
.L_10:
        /*0018*/ 	.byte	0x04, 0x17
        /*001a*/ 	.short	(.L_12 - .L_11)
.L_11:
        /*001c*/ 	.word	0x00000000
        /*0020*/ 	.short	0x0000
        /*0022*/ 	.short	0x0000
        /*0024*/ 	.byte	0x00, 0xf5, 0x21, 0x00


	//----- nvinfo : EIATTR_SPARSE_MMA_MASK
	.align		4
.L_12:
        /*0028*/ 	.byte	0x03, 0x50
        /*002a*/ 	.short	0x0000


	//----- nvinfo : EIATTR_MAXREG_COUNT
	.align		4
        /*002c*/ 	.byte	0x03, 0x1b
        /*002e*/ 	.short	0x00ff


	//----- nvinfo : EIATTR_EXTERNS
	.align		4
        /*0030*/ 	.byte	0x04, 0x0f
        /*0032*/ 	.short	(.L_14 - .L_13)


	//   ....[0]....
	.align		4
.L_13:
        /*0034*/ 	.word	index@(vprintf)


	//----- nvinfo : EIATTR_MERCURY_ISA_VERSION
	.align		4
.L_14:
        /*0038*/ 	.byte	0x03, 0x5f
        /*003a*/ 	.short	0x0101


	//----- nvinfo : EIATTR_INT_WARP_WIDE_INSTR_OFFSETS
	.align		4
        /*003c*/ 	.byte	0x04, 0x31
        /*003e*/ 	.short	(.L_16 - .L_15)


	//   ....[0]....
.L_15:
        /*0040*/ 	.word	0x00000200


	//   ....[1]....
        /*0044*/ 	.word	0x00000210


	//----- nvinfo : EIATTR_VRC_CTA_INIT_COUNT
	.align		4
.L_16:
        /*0048*/ 	.byte	0x02, 0x4a
	.zero		1
	.zero		1


	//----- nvinfo : EIATTR_SYSCALL_OFFSETS
	.align		4
        /*004c*/ 	.byte	0x04, 0x46
        /*004e*/ 	.short	(.L_18 - .L_17)


	//   ....[0]....
.L_17:
        /*0050*/ 	.word	0x000001d0


	//----- nvinfo : EIATTR_EXIT_INSTR_OFFSETS
	.align		4
.L_18:
        /*0054*/ 	.byte	0x04, 0x1c
        /*0056*/ 	.short	(.L_20 - .L_19)


	//   ....[0]....
.L_19:
        /*0058*/ 	.word	0x00000080


	//   ....[1]....
        /*005c*/ 	.word	0x000002a0


	//----- nvinfo : EIATTR_CRS_STACK_SIZE
	.align		4
.L_20:
        /*0060*/ 	.byte	0x04, 0x1e
        /*0062*/ 	.short	(.L_22 - .L_21)
.L_21:
        /*0064*/ 	.word	0x00000000


	//----- nvinfo : EIATTR_CBANK_PARAM_SIZE
	.align		4
.L_22:
        /*0068*/ 	.byte	0x03, 0x19
        /*006a*/ 	.short	0x0010


	//----- nvinfo : EIATTR_PARAM_CBANK
	.align		4
        /*006c*/ 	.byte	0x04, 0x0a
        /*006e*/ 	.short	(.L_24 - .L_23)
	.align		4
.L_23:
        /*0070*/ 	.word	index@(.nv.constant0._Z20printArrayAndFindMaxPiS_)
        /*0074*/ 	.short	0x0380
        /*0076*/ 	.short	0x0010


	//----- nvinfo : EIATTR_SW_WAR
	.align		4
.L_24:
        /*0078*/ 	.byte	0x04, 0x36
        /*007a*/ 	.short	(.L_26 - .L_25)
.L_25:
        /*007c*/ 	.word	0x00000008
.L_26:


//--------------------- .nv.callgraph             --------------------------
	.section	.nv.callgraph,"",@"SHT_CUDA_CALLGRAPH"
	.align	4
	.sectionentsize	8
	.align		4
        /*0000*/ 	.word	0x00000000
	.align		4
        /*0004*/ 	.word	0xffffffff
	.align		4
        /*0008*/ 	.word	index@(_Z20printArrayAndFindMaxPiS_)
	.align		4
        /*000c*/ 	.word	index@(vprintf)
	.align		4
        /*0010*/ 	.word	0x00000000
	.align		4
        /*0014*/ 	.word	0xfffffffe
	.align		4
        /*0018*/ 	.word	0x00000000
	.align		4
        /*001c*/ 	.word	0xfffffffd
	.align		4
        /*0020*/ 	.word	0x00000000
	.align		4
        /*0024*/ 	.word	0xfffffffc


//--------------------- .nv.constant4             --------------------------
	.section	.nv.constant4,"a",@progbits
	.align	8
	.align		8
.nv.constant4:
        /*0000*/ 	.dword	vprintf
	.align		8
        /*0008*/ 	.dword	$str


//--------------------- .text._Z20printArrayAndFindMaxPiS_ --------------------------
	.section	.text._Z20printArrayAndFindMaxPiS_,"ax",@progbits
	.align	128
        .global         _Z20printArrayAndFindMaxPiS_
        .type           _Z20printArrayAndFindMaxPiS_,@function
        .size           _Z20printArrayAndFindMaxPiS_,(.L_x_3 - _Z20printArrayAndFindMaxPiS_)
        .other          _Z20printArrayAndFindMaxPiS_,@"STO_CUDA_ENTRY STV_DEFAULT"
_Z20printArrayAndFindMaxPiS_:
.text._Z20printArrayAndFindMaxPiS_:
[----:B------:R-:W0:Y:S01]  /*0000*/  LDC R1, c[0x0][0x37c] ;  /* 0x0000df00ff017b82 */ /* 0x000e220000000800 */
[----:B------:R-:W1:Y:S01]  /*0010*/  S2R R2, SR_TID.X ;  /* 0x0000000000027919 */ /* 0x000e620000002100 */
[----:B------:R-:W2:Y:S01]  /*0020*/  LDCU UR4, c[0x0][0x2f8] ;  /* 0x00005f00ff0477ac */ /* 0x000ea20008000800 */
[----:B0-----:R-:W-:Y:S01]  /*0030*/  VIADD R1, R1, 0xfffffff0 ;  /* 0xfffffff001017836 */ /* 0x001fe20000000000 */
[----:B------:R-:W0:Y:S04]  /*0040*/  LDCU UR5, c[0x0][0x2fc] ;  /* 0x00005f80ff0577ac */ /* 0x000e280008000800 */
[----:B--2---:R-:W-:-:S05]  /*0050*/  IADD3 R16, P1, PT, R1, UR4, RZ ;  /* 0x0000000401107c10 */ /* 0x004fca000ff3e0ff */
[----:B0-----:R-:W-:Y:S01]  /*0060*/  IMAD.X R17, RZ, RZ, UR5, P1 ;  /* 0x00000005ff117e24 */ /* 0x001fe200088e06ff */
[----:B-1----:R-:W-:-:S13]  /*0070*/  ISETP.GT.U32.AND P0, PT, R2, 0x63, PT ;  /* 0x000000630200780c */ /* 0x002fda0003f04070 */
[----:B------:R-:W-:Y:S05]  /*0080*/  @P0 EXIT ;  /* 0x000000000000094d */ /* 0x000fea0003800000 */
[----:B------:R-:W0:Y:S01]  /*0090*/  LDC.64 R22, c[0x0][0x380] ;  /* 0x0000e000ff167b82 */ /* 0x000e220000000a00 */
[----:B------:R-:W-:Y:S01]  /*00a0*/  IMAD.MOV.U32 R19, RZ, RZ, R2 ;  /* 0x000000ffff137224 */ /* 0x000fe200078e0002 */
[----:B------:R-:W1:Y:S02]  /*00b0*/  LDCU.64 UR36, c[0x0][0x358] ;  /* 0x00006b00ff2477ac */ /* 0x000e640008000a00 */
[----:B01----:R-:W-:-:S07]  /*00c0*/  IMAD.WIDE.U32 R22, R2, 0x4, R22 ;  /* 0x0000000402167825 */ /* 0x003fce00078e0016 */
.L_x_1:
[----:B0-----:R-:W2:Y:S01]  /*00d0*/  LDG.E R3, desc[UR36][R22.64] ;  /* 0x0000002416037981 */ /* 0x001ea2000c1e1900 */
[----:B------:R-:W-:Y:S01]  /*00e0*/  MOV R8, 0x0 ;  /* 0x0000000000087802 */ /* 0x000fe20000000f00 */
[----:B------:R-:W-:Y:S05]  /*00f0*/  YIELD ;  /* 0x0000000000007946 */ /* 0x000fea0003800000 */
[----:B------:R-:W0:Y:S01]  /*0100*/  LDC.64 R8, c[0x4][R8] ;  /* 0x0100000008087b82 */ /* 0x000e220000000a00 */
[----:B------:R-:W1:Y:S01]  /*0110*/  LDCU.64 UR4, c[0x4][0x8] ;  /* 0x01000100ff0477ac */ /* 0x000e620008000a00 */
[C---:B------:R-:W-:Y:S01]  /*0120*/  ISETP.GE.U32.AND P0, PT, R19.reuse, 0x5a, PT ;  /* 0x0000005a1300780c */ /* 0x040fe20003f06070 */
[----:B------:R-:W-:Y:S01]  /*0130*/  IMAD.MOV.U32 R7, RZ, RZ, R17 ;  /* 0x000000ffff077224 */ /* 0x000fe200078e0011 */
[----:B------:R-:W-:Y:S01]  /*0140*/  MOV R6, R16 ;  /* 0x0000001000067202 */ /* 0x000fe20000000f00 */
[----:B------:R-:W-:Y:S01]  /*0150*/  VIADD R19, R19, 0xa ;  /* 0x0000000a13137836 */ /* 0x000fe20000000000 */
[----:B------:R-:W-:Y:S01]  /*0160*/  P2R R24, PR, RZ, 0x1 ;  /* 0x00000001ff187803 */ /* 0x000fe20000000000 */
[----:B-1----:R-:W-:-:S02]  /*0170*/  IMAD.U32 R4, RZ, RZ, UR4 ;  /* 0x00000004ff047e24 */ /* 0x002fc4000f8e00ff */
[----:B------:R-:W-:Y:S02]  /*0180*/  IMAD.U32 R5, RZ, RZ, UR5 ;  /* 0x00000005ff057e24 */ /* 0x000fe4000f8e00ff */
[----:B--2---:R-:W-:Y:S01]  /*0190*/  IMAD R18, R3, R3, RZ ;  /* 0x0000000303127224 */ /* 0x004fe200078e02ff */
[----:B------:R1:W-:Y:S04]  /*01a0*/  STL.64 [R1], R2 ;  /* 0x0000000201007387 */ /* 0x0003e80000100a00 */
[----:B0-----:R1:W-:Y:S02]  /*01b0*/  STL [R1+0x8], R18 ;  /* 0x0000081201007387 */ /* 0x0013e40000100800 */
[----:B------:R-:W-:-:S07]  /*01c0*/  LEPC R20, `(.L_x_0) ;  /* 0x000000001014794e */ /* 0x000fce0000000000 */
[----:B-1----:R-:W-:Y:S05]  /*01d0*/  CALL.ABS.NOINC R8 ;  /* 0x0000000008007343 */ /* 0x002fea0003c00000 */
.L_x_0:
[----:B------:R-:W0:Y:S01]  /*01e0*/  S2R R0, SR_LANEID ;  /* 0x0000000000007919 */ /* 0x000e220000000000 */
[----:B------:R-:W1:Y:S01]  /*01f0*/  LDC.64 R4, c[0x0][0x388] ;  /* 0x0000e200ff047b82 */ /* 0x000e620000000a00 */
[----:B------:R-:W-:Y:S01]  /*0200*/  VOTEU.ANY UR4, UPT, PT ;  /* 0x0000000000047886 */ /* 0x000fe200038e0100 */
[----:B------:R-:W-:Y:S01]  /*0210*/  CREDUX.MAX.S32 UR5, R18 ;  /* 0x00000000120572cc */ /* 0x000fe20000000200 */
[----:B------:R-:W-:Y:S01]  /*0220*/  UFLO.U32 UR4, UR4 ;  /* 0x00000004000472bd */ /* 0x000fe200080e0000 */
[----:B------:R-:W-:-:S11]  /*0230*/  ISETP.NE.AND P6, PT, R24, RZ, PT ;  /* 0x000000ff1800720c */ /* 0x000fd60003fc5270 */
[----:B------:R-:W-:Y:S02]  /*0240*/  MOV R3, UR5 ;  /* 0x0000000500037c02 */ /* 0x000fe40008000f00 */
[----:B0-----:R-:W-:-:S13]  /*0250*/  ISETP.EQ.U32.AND P0, PT, R0, UR4, PT ;  /* 0x0000000400007c0c */ /* 0x001fda000bf02070 */
[----:B-1----:R0:W-:Y:S01]  /*0260*/  @P0 REDG.E.MAX.S32.STRONG.GPU desc[UR36][R4.64], R3 ;  /* 0x000000030400098e */ /* 0x0021e2000d12e324 */
[----:B------:R-:W-:-:S05]  /*0270*/  IADD3 R22, P0, PT, R22, 0x28, RZ ;  /* 0x0000002816167810 */ /* 0x000fca0007f1e0ff */
[----:B------:R-:W-:Y:S01]  /*0280*/  IMAD.X R23, RZ, RZ, R23, P0 ;  /* 0x000000ffff177224 */ /* 0x000fe200000e0617 */
[----:B------:R-:W-:Y:S07]  /*0290*/  @!P6 BRA `(.L_x_1) ;  /* 0xfffffffc008ce947 */ /* 0x000fee000383ffff */
[----:B------:R-:W-:Y:S05]  /*02a0*/  EXIT ;  /* 0x000000000000794d */ /* 0x000fea0003800000 */
.L_x_2:
[----:B------:R-:W-:-:S00]  /*02b0*/  BRA `(.L_x_2) ;  /* 0xfffffffc00fc7947 */ /* 0x000fc0000383ffff */
[----:B------:R-:W-:-:S00]  /*02c0*/  NOP ;  /* 0x0000000000007918 */ /* 0x000fc00000000000 */
        /* <DEDUP_REMOVED lines=11> */
.L_x_3:


//--------------------- .nv.global.init           --------------------------
	.section	.nv.global.init,"aw",@progbits
.nv.global.init:
	.type		$str,@object
	.size		$str,(.L_0 - $str)
$str:
        /*0000*/ 	.byte	0x54, 0x68, 0x72, 0x65, 0x61, 0x64, 0x20, 0x25, 0x64, 0x3a, 0x20, 0x56, 0x61, 0x6c, 0x75, 0x65
        /*0010*/ 	.byte	0x3a, 0x20, 0x25, 0x64, 0x2c, 0x20, 0x53, 0x71, 0x75, 0x61, 0x72, 0x65, 0x3a, 0x20, 0x25, 0x64
        /*0020*/ 	.byte	0x0a, 0x00
.L_0:


//--------------------- .nv.shared.reserved.0     --------------------------
	.section	.nv.shared.reserved.0,"aw",@nobits
	.weak		__nv_reservedSMEM_offset_0_alias
	.size		__nv_reservedSMEM_offset_0_alias, 0, 64
	.other		__nv_reservedSMEM_offset_0_alias,@"STO_CUDA_RESERVED_SHARED STV_DEFAULT"
__nv_reservedSMEM_offset_0_alias:
	.zero		0
	.zero		64


//--------------------- .nv.constant0._Z20printArrayAndFindMaxPiS_ --------------------------
	.section	.nv.constant0._Z20printArrayAndFindMaxPiS_,"a",@progbits
	.sectionflags	@""
	.align	4
.nv.constant0._Z20printArrayAndFindMaxPiS_:
	.zero		912


//--------------------- SYMBOLS --------------------------

	.type		.nv.reservedSmem.offset0,@object
	.size		.nv.reservedSmem.offset0,0x4
	.type		vprintf,@function
